//
// Generated by NVIDIA NVVM Compiler
//
// Compiler Build ID: CL-36424714
// Cuda compilation tools, release 13.0, V13.0.88
// Based on NVVM 20.0.0
//

.version 9.0
.target sm_100
.address_size 64

	// .globl	_Z4corrPcPiS0_S_

.visible .entry _Z4corrPcPiS0_S_(
	.param .u64 .ptr .align 1 _Z4corrPcPiS0_S__param_0,
	.param .u64 .ptr .align 1 _Z4corrPcPiS0_S__param_1,
	.param .u64 .ptr .align 1 _Z4corrPcPiS0_S__param_2,
	.param .u64 .ptr .align 1 _Z4corrPcPiS0_S__param_3
)
{
	.reg .pred 	%p<7>;
	.reg .b16 	%rs<7>;
	.reg .b32 	%r<30>;
	.reg .b64 	%rd<19>;

	ld.param.u64 	%rd5, [_Z4corrPcPiS0_S__param_0];
	ld.param.u64 	%rd6, [_Z4corrPcPiS0_S__param_1];
	ld.param.u64 	%rd7, [_Z4corrPcPiS0_S__param_2];
	ld.param.u64 	%rd8, [_Z4corrPcPiS0_S__param_3];
	cvta.to.global.u64 	%rd1, %rd8;
	cvta.to.global.u64 	%rd9, %rd7;
	cvta.to.global.u64 	%rd10, %rd6;
	mov.u32 	%r18, %tid.y;
	mov.u32 	%r19, %tid.x;
	mov.u32 	%r20, %ntid.x;
	mad.lo.s32 	%r1, %r18, %r20, %r19;
	mul.wide.u32 	%rd11, %r1, 4;
	add.s64 	%rd2, %rd10, %rd11;
	ld.global.u32 	%r2, [%rd2];
	add.s64 	%rd12, %rd9, %rd11;
	ld.global.u32 	%r21, [%rd12];
	setp.le.s32 	%p1, %r2, %r21;
	mov.b32 	%r24, 0;
	@%p1 bra 	$L__BB0_2;
	ld.global.u32 	%r24, [%rd2+-4];
$L__BB0_2:
	setp.ge.s32 	%p2, %r24, %r2;
	@%p2 bra 	$L__BB0_9;
	cvt.u64.u32 	%rd13, %r1;
	cvta.to.global.u64 	%rd14, %rd5;
	add.s64 	%rd3, %rd14, %rd13;
	sub.s32 	%r22, %r2, %r24;
	and.b32  	%r5, %r22, 3;
	setp.eq.s32 	%p3, %r5, 0;
	mov.u32 	%r27, %r24;
	@%p3 bra 	$L__BB0_6;
	ld.global.u8 	%rs1, [%rd3];
	neg.s32 	%r25, %r5;
	mov.u32 	%r27, %r24;
$L__BB0_5:
	.pragma "nounroll";
	cvt.s64.s32 	%rd15, %r27;
	add.s64 	%rd16, %rd1, %rd15;
	st.global.u8 	[%rd16], %rs1;
	add.s32 	%r27, %r27, 1;
	add.s32 	%r25, %r25, 1;
	setp.ne.s32 	%p4, %r25, 0;
	@%p4 bra 	$L__BB0_5;
$L__BB0_6:
	sub.s32 	%r23, %r24, %r2;
	setp.gt.u32 	%p5, %r23, -4;
	@%p5 bra 	$L__BB0_9;
	ld.global.u8 	%rs6, [%rd3];
	sub.s32 	%r28, %r27, %r2;
	add.s64 	%rd4, %rd1, 1;
$L__BB0_8:
	cvt.s64.s32 	%rd17, %r27;
	add.s64 	%rd18, %rd4, %rd17;
	st.global.u8 	[%rd18+-1], %rs6;
	ld.global.u8 	%rs5, [%rd3];
	st.global.u8 	[%rd18], %rs5;
	st.global.u8 	[%rd18+1], %rs5;
	ld.global.u8 	%rs6, [%rd3];
	st.global.u8 	[%rd18+2], %rs6;
	add.s32 	%r27, %r27, 4;
	add.s32 	%r28, %r28, 4;
	setp.ne.s32 	%p6, %r28, 0;
	@%p6 bra 	$L__BB0_8;
$L__BB0_9:
	ret;

}


// ===== COMPILED SASS (sm_100) =====

	.target	sm_100

	.elftype	@"ET_EXEC"


//--------------------- .note.nv.tkinfo           --------------------------
	.section	.note.nv.tkinfo,"",@"SHT_NOTE"
	.sectionflags	@"SHF_NOTE_NV_TKINFO"
	.tkinfo
        /*0018*/ 	.word	0x00000002
        /*0030*/ 	.string	""
        /*0030*/ 	.string	"ptxas"
        /*0030*/ 	.string	"Cuda compilation tools, release 13.0, V13.0.88"
        /*0030*/ 	.string	"Build cuda_13.0.r13.0/compiler.36424714_0"
        /*0030*/ 	.string	"-arch sm_100 -m 64 "



//--------------------- .note.nv.cuinfo           --------------------------
	.section	.note.nv.cuinfo,"",@"SHT_NOTE"
	.sectionflags	@"SHF_NOTE_NV_CUINFO"
        /*0018*/ 	.short	0x0002
        /*001a*/ 	.short	0x0064
        /*001c*/ 	.short	0x0082
	.zero		2


//--------------------- .nv.info                  --------------------------
	.section	.nv.info,"",@"SHT_CUDA_INFO"
	.align	4


	//----- nvinfo : EIATTR_REGCOUNT
	.align		4
        /*0000*/ 	.byte	0x04, 0x2f
        /*0002*/ 	.short	(.L_1 - .L_0)
	.align		4
.L_0:
        /*0004*/ 	.word	index@(_Z4corrPcPiS0_S_)
        /*0008*/ 	.word	0x00000010


	//----- nvinfo : EIATTR_FRAME_SIZE
	.align		4
.L_1:
        /*000c*/ 	.byte	0x04, 0x11
        /*000e*/ 	.short	(.L_3 - .L_2)
	.align		4
.L_2:
        /*0010*/ 	.word	index@(_Z4corrPcPiS0_S_)
        /*0014*/ 	.word	0x00000000


	//----- nvinfo : EIATTR_MIN_STACK_SIZE
	.align		4
.L_3:
        /*0018*/ 	.byte	0x04, 0x12
        /*001a*/ 	.short	(.L_5 - .L_4)
	.align		4
.L_4:
        /*001c*/ 	.word	index@(_Z4corrPcPiS0_S_)
        /*0020*/ 	.word	0x00000000
.L_5:


//--------------------- .nv.compat                --------------------------
	.section	.nv.compat,"",@"SHT_CUDA_COMPAT_INFO"
	.align	4
        /*0000*/ 	.byte	0x02, 0x09, 0x00, 0x00, 0x02, 0x02, 0x01, 0x00, 0x02, 0x05, 0x05, 0x00, 0x03, 0x07, 0x01, 0x01
        /*0010*/ 	.byte	0x02, 0x03, 0x00, 0x00, 0x02, 0x06, 0x01, 0x00, 0x04, 0x0b, 0x08, 0x00, 0x09, 0x00, 0x00, 0x00
        /*0020*/ 	.byte	0x00, 0x00, 0x00, 0x00


//--------------------- .nv.info._Z4corrPcPiS0_S_ --------------------------
	.section	.nv.info._Z4corrPcPiS0_S_,"",@"SHT_CUDA_INFO"
	.sectionflags	@""
	.align	4


	//----- nvinfo : EIATTR_CUDA_API_VERSION
	.align		4
        /*0000*/ 	.byte	0x04, 0x37
        /*0002*/ 	.short	(.L_7 - .L_6)
.L_6:
        /*0004*/ 	.word	0x00000082


	//----- nvinfo : EIATTR_KPARAM_INFO
	.align		4
.L_7:
        /*0008*/ 	.byte	0x04, 0x17
        /*000a*/ 	.short	(.L_9 - .L_8)
.L_8:
        /*000c*/ 	.word	0x00000000
        /*0010*/ 	.short	0x0003
        /*0012*/ 	.short	0x0018
        /*0014*/ 	.byte	0x00, 0xf5, 0x21, 0x00


	//----- nvinfo : EIATTR_KPARAM_INFO
	.align		4
.L_9:
        /*0018*/ 	.byte	0x04, 0x17
        /*001a*/ 	.short	(.L_11 - .L_10)
.L_10:
        /*001c*/ 	.word	0x00000000
        /*0020*/ 	.short	0x0002
        /*0022*/ 	.short	0x0010
        /*0024*/ 	.byte	0x00, 0xf5, 0x21, 0x00


	//----- nvinfo : EIATTR_KPARAM_INFO
	.align		4
.L_11:
        /*0028*/ 	.byte	0x04, 0x17
        /*002a*/ 	.short	(.L_13 - .L_12)
.L_12:
        /*002c*/ 	.word	0x00000000
        /*0030*/ 	.short	0x0001
        /*0032*/ 	.short	0x0008
        /*0034*/ 	.byte	0x00, 0xf5, 0x21, 0x00


	//----- nvinfo : EIATTR_KPARAM_INFO
	.align		4
.L_13:
        /*0038*/ 	.byte	0x04, 0x17
        /*003a*/ 	.short	(.L_15 - .L_14)
.L_14:
        /*003c*/ 	.word	0x00000000
        /*0040*/ 	.short	0x0000
        /*0042*/ 	.short	0x0000
        /*0044*/ 	.byte	0x00, 0xf5, 0x21, 0x00


	//----- nvinfo : EIATTR_SPARSE_MMA_MASK
	.align		4
.L_15:
        /*0048*/ 	.byte	0x03, 0x50
        /*004a*/ 	.short	0x0000


	//----- nvinfo : EIATTR_MAXREG_COUNT
	.align		4
        /*004c*/ 	.byte	0x03, 0x1b
        /*004e*/ 	.short	0x00ff


	//----- nvinfo : EIATTR_MERCURY_ISA_VERSION
	.align		4
        /*0050*/ 	.byte	0x03, 0x5f
        /*0052*/ 	.short	0x0101


	//----- nvinfo : EIATTR_VRC_CTA_INIT_COUNT
	.align		4
        /*0054*/ 	.byte	0x02, 0x4a
	.zero		1
	.zero		1


	//----- nvinfo : EIATTR_EXIT_INSTR_OFFSETS
	.align		4
        /*0058*/ 	.byte	0x04, 0x1c
        /*005a*/ 	.short	(.L_17 - .L_16)


	//   ....[0]....
.L_16:
        /*005c*/ 	.word	0x00000130


	//   ....[1]....
        /*0060*/ 	.word	0x000002a0


	//   ....[2]....
        /*0064*/ 	.word	0x000003a0


	//----- nvinfo : EIATTR_CRS_STACK_SIZE
	.align		4
.L_17:
        /*0068*/ 	.byte	0x04, 0x1e
        /*006a*/ 	.short	(.L_19 - .L_18)
.L_18:
        /*006c*/ 	.word	0x00000000


	//----- nvinfo : EIATTR_CBANK_PARAM_SIZE
	.align		4
.L_19:
        /*0070*/ 	.byte	0x03, 0x19
        /*0072*/ 	.short	0x0020


	//----- nvinfo : EIATTR_PARAM_CBANK
	.align		4
        /*0074*/ 	.byte	0x04, 0x0a
        /*0076*/ 	.short	(.L_21 - .L_20)
	.align		4
.L_20:
        /*0078*/ 	.word	index@(.nv.constant0._Z4corrPcPiS0_S_)
        /*007c*/ 	.short	0x0380
        /*007e*/ 	.short	0x0020


	//----- nvinfo : EIATTR_SW_WAR
	.align		4
.L_21:
        /*0080*/ 	.byte	0x04, 0x36
        /*0082*/ 	.short	(.L_23 - .L_22)
.L_22:
        /*0084*/ 	.word	0x00000008
.L_23:


//--------------------- .nv.callgraph             --------------------------
	.section	.nv.callgraph,"",@"SHT_CUDA_CALLGRAPH"
	.align	4
	.sectionentsize	8
	.align		4
        /*0000*/ 	.word	0x00000000
	.align		4
        /*0004*/ 	.word	0xffffffff
	.align		4
        /*0008*/ 	.word	0x00000000
	.align		4
        /*000c*/ 	.word	0xfffffffe
	.align		4
        /*0010*/ 	.word	0x00000000
	.align		4
        /*0014*/ 	.word	0xfffffffd
	.align		4
        /*0018*/ 	.word	0x00000000
	.align		4
        /*001c*/ 	.word	0xfffffffc


//--------------------- .text._Z4corrPcPiS0_S_    --------------------------
	.section	.text._Z4corrPcPiS0_S_,"ax",@progbits
	.align	128
        .global         _Z4corrPcPiS0_S_
        .type           _Z4corrPcPiS0_S_,@function
        .size           _Z4corrPcPiS0_S_,(.L_x_7 - _Z4corrPcPiS0_S_)
        .other          _Z4corrPcPiS0_S_,@"STO_CUDA_ENTRY STV_DEFAULT"
_Z4corrPcPiS0_S_:
.text._Z4corrPcPiS0_S_:
[----:B------:R-:W-:Y:S01]  /*0000*/  LDC R1, c[0x0][0x37c] ;  /* 0x0000df00ff017b82 */ /* 0x000fe20000000800 */
[----:B------:R-:W0:Y:S07]  /*0010*/  S2R R7, SR_TID.Y ;  /* 0x0000000000077919 */ /* 0x000e2e0000002200 */
[----:B------:R-:W1:Y:S01]  /*0020*/  LDC.64 R4, c[0x0][0x390] ;  /* 0x0000e400ff047b82 */ /* 0x000e620000000a00 */
[----:B------:R-:W0:Y:S01]  /*0030*/  LDCU UR6, c[0x0][0x360] ;  /* 0x00006c00ff0677ac */ /* 0x000e220008000800 */
[----:B------:R-:W0:Y:S01]  /*0040*/  S2R R0, SR_TID.X ;  /* 0x0000000000007919 */ /* 0x000e220000002100 */
[----:B------:R-:W2:Y:S05]  /*0050*/  LDCU.64 UR4, c[0x0][0x358] ;  /* 0x00006b00ff0477ac */ /* 0x000eaa0008000a00 */
[----:B------:R-:W3:Y:S01]  /*0060*/  LDC.64 R2, c[0x0][0x388] ;  /* 0x0000e200ff027b82 */ /* 0x000ee20000000a00 */
[----:B0-----:R-:W-:-:S04]  /*0070*/  IMAD R7, R7, UR6, R0 ;  /* 0x0000000607077c24 */ /* 0x001fc8000f8e0200 */
[----:B-1----:R-:W-:-:S04]  /*0080*/  IMAD.WIDE.U32 R4, R7, 0x4, R4 ;  /* 0x0000000407047825 */ /* 0x002fc800078e0004 */
[----:B---3--:R-:W-:Y:S02]  /*0090*/  IMAD.WIDE.U32 R2, R7, 0x4, R2 ;  /* 0x0000000407027825 */ /* 0x008fe400078e0002 */
[----:B--2---:R-:W2:Y:S04]  /*00a0*/  LDG.E R5, desc[UR4][R4.64] ;  /* 0x0000000404057981 */ /* 0x004ea8000c1e1900 */
[----:B------:R-:W2:Y:S01]  /*00b0*/  LDG.E R0, desc[UR4][R2.64] ;  /* 0x0000000402007981 */ /* 0x000ea2000c1e1900 */
[----:B------:R-:W-:Y:S01]  /*00c0*/  BSSY.RECONVERGENT B0, `(.L_x_0) ;  /* 0x0000005000007945 */ /* 0x000fe20003800200 */
[----:B------:R-:W-:Y:S01]  /*00d0*/  IMAD.MOV.U32 R9, RZ, RZ, RZ ;  /* 0x000000ffff097224 */ /* 0x000fe200078e00ff */
[----:B--2---:R-:W-:-:S13]  /*00e0*/  ISETP.GT.AND P0, PT, R0, R5, PT ;  /* 0x000000050000720c */ /* 0x004fda0003f04270 */
[----:B------:R-:W-:Y:S05]  /*00f0*/  @!P0 BRA `(.L_x_1) ;  /* 0x0000000000048947 */ /* 0x000fea0003800000 */
[----:B------:R0:W5:Y:S02]  /*0100*/  LDG.E R9, desc[UR4][R2.64+-0x4] ;  /* 0xfffffc0402097981 */ /* 0x000164000c1e1900 */
.L_x_1:
[----:B------:R-:W-:Y:S05]  /*0110*/  BSYNC.RECONVERGENT B0 ;  /* 0x0000000000007941 */ /* 0x000fea0003800200 */
.L_x_0:
[----:B-----5:R-:W-:-:S13]  /*0120*/  ISETP.GE.AND P0, PT, R9, R0, PT ;  /* 0x000000000900720c */ /* 0x020fda0003f06270 */
[----:B------:R-:W-:Y:S05]  /*0130*/  @P0 EXIT ;  /* 0x000000000000094d */ /* 0x000fea0003800000 */
[----:B------:R-:W1:Y:S01]  /*0140*/  LDCU.64 UR6, c[0x0][0x380] ;  /* 0x00007000ff0677ac */ /* 0x000e620008000a00 */
[--C-:B0-----:R-:W-:Y:S01]  /*0150*/  IMAD.IADD R3, R0, 0x1, -R9.reuse ;  /* 0x0000000100037824 */ /* 0x101fe200078e0a09 */
[----:B------:R-:W-:Y:S04]  /*0160*/  BSSY.RECONVERGENT B0, `(.L_x_2) ;  /* 0x0000011000007945 */ /* 0x000fe80003800200 */
[----:B------:R-:W-:Y:S02]  /*0170*/  LOP3.LUT P0, R6, R3, 0x3, RZ, 0xc0, !PT ;  /* 0x0000000303067812 */ /* 0x000fe4000780c0ff */
[----:B-1----:R-:W-:Y:S01]  /*0180*/  IADD3 R2, P1, PT, R7, UR6, RZ ;  /* 0x0000000607027c10 */ /* 0x002fe2000ff3e0ff */
[----:B------:R-:W-:-:S04]  /*0190*/  IMAD.MOV.U32 R7, RZ, RZ, R9 ;  /* 0x000000ffff077224 */ /* 0x000fc800078e0009 */
[----:B------:R-:W-:-:S06]  /*01a0*/  IMAD.X R3, RZ, RZ, UR7, P1 ;  /* 0x00000007ff037e24 */ /* 0x000fcc00088e06ff */
[----:B------:R-:W-:Y:S05]  /*01b0*/  @!P0 BRA `(.L_x_3) ;  /* 0x00000000002c8947 */ /* 0x000fea0003800000 */
[----:B------:R0:W5:Y:S01]  /*01c0*/  LDG.E.U8 R11, desc[UR4][R2.64] ;  /* 0x00000004020b7981 */ /* 0x000162000c1e1100 */
[----:B------:R-:W1:Y:S01]  /*01d0*/  LDC.64 R12, c[0x0][0x398] ;  /* 0x0000e600ff0c7b82 */ /* 0x000e620000000a00 */
[----:B------:R-:W-:Y:S01]  /*01e0*/  IADD3 R6, PT, PT, -R6, RZ, RZ ;  /* 0x000000ff06067210 */ /* 0x000fe20007ffe1ff */
[----:B------:R-:W-:-:S07]  /*01f0*/  IMAD.MOV.U32 R7, RZ, RZ, R9 ;  /* 0x000000ffff077224 */ /* 0x000fce00078e0009 */
.L_x_4:
[----:B-12---:R-:W-:Y:S01]  /*0200*/  IADD3 R4, P0, PT, R7, R12, RZ ;  /* 0x0000000c07047210 */ /* 0x006fe20007f1e0ff */
[----:B------:R-:W-:-:S03]  /*0210*/  VIADD R6, R6, 0x1 ;  /* 0x0000000106067836 */ /* 0x000fc60000000000 */
[C---:B------:R-:W-:Y:S02]  /*0220*/  LEA.HI.X.SX32 R5, R7.reuse, R13, 0x1, P0 ;  /* 0x0000000d07057211 */ /* 0x040fe400000f0eff */
[----:B------:R-:W-:Y:S02]  /*0230*/  ISETP.NE.AND P0, PT, R6, RZ, PT ;  /* 0x000000ff0600720c */ /* 0x000fe40003f05270 */
[----:B------:R-:W-:Y:S01]  /*0240*/  IADD3 R7, PT, PT, R7, 0x1, RZ ;  /* 0x0000000107077810 */ /* 0x000fe20007ffe0ff */
[----:B-----5:R2:W-:Y:S10]  /*0250*/  STG.E.U8 desc[UR4][R4.64], R11 ;  /* 0x0000000b04007986 */ /* 0x0205f4000c101104 */
[----:B------:R-:W-:Y:S05]  /*0260*/  @P0 BRA `(.L_x_4) ;  /* 0xfffffffc00e40947 */ /* 0x000fea000383ffff */
.L_x_3:
[----:B------:R-:W-:Y:S05]  /*0270*/  BSYNC.RECONVERGENT B0 ;  /* 0x0000000000007941 */ /* 0x000fea0003800200 */
.L_x_2:
[----:B--2---:R-:W-:-:S05]  /*0280*/  IMAD.IADD R4, R9, 0x1, -R0 ;  /* 0x0000000109047824 */ /* 0x004fca00078e0a00 */
[----:B------:R-:W-:-:S13]  /*0290*/  ISETP.GT.U32.AND P0, PT, R4, -0x4, PT ;  /* 0xfffffffc0400780c */ /* 0x000fda0003f04070 */
[----:B------:R-:W-:Y:S05]  /*02a0*/  @P0 EXIT ;  /* 0x000000000000094d */ /* 0x000fea0003800000 */
[----:B------:R1:W5:Y:S01]  /*02b0*/  LDG.E.U8 R9, desc[UR4][R2.64] ;  /* 0x0000000402097981 */ /* 0x000362000c1e1100 */
[----:B------:R-:W-:Y:S01]  /*02c0*/  IMAD.IADD R0, R7, 0x1, -R0 ;  /* 0x0000000107007824 */ /* 0x000fe200078e0a00 */
[----:B------:R-:W2:Y:S06]  /*02d0*/  LDCU.64 UR6, c[0x0][0x398] ;  /* 0x00007300ff0677ac */ /* 0x000eac0008000a00 */
.L_x_5:
[----:B--23--:R-:W-:-:S04]  /*02e0*/  IADD3.X R4, P0, PT, R7, UR6, RZ, PT, !PT ;  /* 0x0000000607047c10 */ /* 0x00cfc8000bf1e4ff */
[----:B------:R-:W-:-:S05]  /*02f0*/  LEA.HI.X.SX32 R5, R7, UR7, 0x1, P0 ;  /* 0x0000000707057c11 */ /* 0x000fca00080f0eff */
[----:B-----5:R2:W-:Y:S04]  /*0300*/  STG.E.U8 desc[UR4][R4.64+-0x1], R9 ;  /* 0xffffff0904007986 */ /* 0x0205e8000c101104 */
[----:B------:R-:W3:Y:S04]  /*0310*/  LDG.E.U8 R11, desc[UR4][R2.64] ;  /* 0x00000004020b7981 */ /* 0x000ee8000c1e1100 */
[----:B---3--:R3:W-:Y:S04]  /*0320*/  STG.E.U8 desc[UR4][R4.64], R11 ;  /* 0x0000000b04007986 */ /* 0x0087e8000c101104 */
[----:B------:R3:W-:Y:S04]  /*0330*/  STG.E.U8 desc[UR4][R4.64+0x1], R11 ;  /* 0x0000010b04007986 */ /* 0x0007e8000c101104 */
[----:B--2---:R-:W2:Y:S01]  /*0340*/  LDG.E.U8 R9, desc[UR4][R2.64] ;  /* 0x0000000402097981 */ /* 0x004ea2000c1e1100 */
[----:B------:R-:W-:Y:S01]  /*0350*/  IADD3 R0, PT, PT, R0, 0x4, RZ ;  /* 0x0000000400007810 */ /* 0x000fe20007ffe0ff */
[----:B------:R-:W-:-:S03]  /*0360*/  VIADD R7, R7, 0x4 ;  /* 0x0000000407077836 */ /* 0x000fc60000000000 */
[----:B------:R-:W-:Y:S01]  /*0370*/  ISETP.NE.AND P0, PT, R0, RZ, PT ;  /* 0x000000ff0000720c */ /* 0x000fe20003f05270 */
[----:B--2---:R3:W-:-:S12]  /*0380*/  STG.E.U8 desc[UR4][R4.64+0x2], R9 ;  /* 0x0000020904007986 */ /* 0x0047d8000c101104 */
[----:B------:R-:W-:Y:S05]  /*0390*/  @P0 BRA `(.L_x_5) ;  /* 0xfffffffc00d00947 */ /* 0x000fea000383ffff */
[----:B------:R-:W-:Y:S05]  /*03a0*/  EXIT ;  /* 0x000000000000794d */ /* 0x000fea0003800000 */
.L_x_6:
[----:B------:R-:W-:-:S00]  /*03b0*/  BRA `(.L_x_6) ;  /* 0xfffffffc00fc7947 */ /* 0x000fc0000383ffff */
[----:B------:R-:W-:-:S00]  /*03c0*/  NOP ;  /* 0x0000000000007918 */ /* 0x000fc00000000000 */
        /* <DEDUP_REMOVED lines=11> */
.L_x_7:


//--------------------- .nv.shared.reserved.0     --------------------------
	.section	.nv.shared.reserved.0,"aw",@nobits
	.weak		__nv_reservedSMEM_offset_0_alias
	.size		__nv_reservedSMEM_offset_0_alias, 0, 64
	.other		__nv_reservedSMEM_offset_0_alias,@"STO_CUDA_RESERVED_SHARED STV_DEFAULT"
__nv_reservedSMEM_offset_0_alias:
	.zero		0
	.zero		64


//--------------------- .nv.constant0._Z4corrPcPiS0_S_ --------------------------
	.section	.nv.constant0._Z4corrPcPiS0_S_,"a",@progbits
	.sectionflags	@""
	.align	4
.nv.constant0._Z4corrPcPiS0_S_:
	.zero		928


//--------------------- SYMBOLS --------------------------

	.type		.nv.reservedSmem.offset0,@object
	.size		.nv.reservedSmem.offset0,0x4
